	.headerflags	@"EF_CUDA_TEXMODE_UNIFIED EF_CUDA_64BIT_ADDRESS EF_CUDA_ACCELERATORS EF_CUDA_SM90 EF_CUDA_VIRTUAL_SM(EF_CUDA_SM90)"
	.elftype	@"ET_EXEC"


//--------------------- .nv.info                  --------------------------
	.section	.nv.info,"",@"SHT_CUDA_INFO"
	.align	4


	//----- nvinfo : EIATTR_REGCOUNT
	.align		4
        /*0000*/ 	.byte	0x04, 0x2f
        /*0002*/ 	.short	(.L_3 - .L_2)
	.align		4
.L_2:
        /*0004*/ 	.word	index@(triton_poi_fused__native_batch_norm_legit_no_training_7)
        /*0008*/ 	.word	0x00000010


	//----- nvinfo : EIATTR_MIN_STACK_SIZE
	.align		4
.L_3:
        /*000c*/ 	.byte	0x04, 0x12
        /*000e*/ 	.short	(.L_5 - .L_4)
	.align		4
.L_4:
        /*0010*/ 	.word	index@(triton_poi_fused__native_batch_norm_legit_no_training_7)
        /*0014*/ 	.word	0x00000000


	//----- nvinfo : EIATTR_FRAME_SIZE
	.align		4
.L_5:
        /*0018*/ 	.byte	0x04, 0x11
        /*001a*/ 	.short	(.L_7 - .L_6)
	.align		4
.L_6:
        /*001c*/ 	.word	index@(triton_poi_fused__native_batch_norm_legit_no_training_7)
        /*0020*/ 	.word	0x00000000


	//----- nvinfo : EIATTR_MIN_STACK_SIZE
	.align		4
.L_7:
        /*0024*/ 	.byte	0x04, 0x12
        /*0026*/ 	.short	(.L_9 - .L_8)
	.align		4
.L_8:
        /*0028*/ 	.word	index@(triton_poi_fused__native_batch_norm_legit_no_training_7)
        /*002c*/ 	.word	0x00000000
.L_9:


//--------------------- .nv.info.triton_poi_fused__native_batch_norm_legit_no_training_7 --------------------------
	.section	.nv.info.triton_poi_fused__native_batch_norm_legit_no_training_7,"",@"SHT_CUDA_INFO"
	.sectionflags	@""
	.align	4


	//----- nvinfo : EIATTR_CUDA_API_VERSION
	.align		4
        /*0000*/ 	.byte	0x04, 0x37
        /*0002*/ 	.short	(.L_11 - .L_10)
.L_10:
        /*0004*/ 	.word	0x0000007c


	//----- nvinfo : EIATTR_KPARAM_INFO
	.align		4
.L_11:
        /*0008*/ 	.byte	0x04, 0x17
        /*000a*/ 	.short	(.L_13 - .L_12)
.L_12:
        /*000c*/ 	.word	0x00000000
        /*0010*/ 	.short	0x0006
        /*0012*/ 	.short	0x0030
        /*0014*/ 	.byte	0x00, 0xf0, 0x11, 0x00


	//----- nvinfo : EIATTR_KPARAM_INFO
	.align		4
.L_13:
        /*0018*/ 	.byte	0x04, 0x17
        /*001a*/ 	.short	(.L_15 - .L_14)
.L_14:
        /*001c*/ 	.word	0x00000000
        /*0020*/ 	.short	0x0005
        /*0022*/ 	.short	0x0028
        /*0024*/ 	.byte	0x00, 0xf4, 0x21, 0x00


	//----- nvinfo : EIATTR_KPARAM_INFO
	.align		4
.L_15:
        /*0028*/ 	.byte	0x04, 0x17
        /*002a*/ 	.short	(.L_17 - .L_16)
.L_16:
        /*002c*/ 	.word	0x00000000
        /*0030*/ 	.short	0x0004
        /*0032*/ 	.short	0x0020
        /*0034*/ 	.byte	0x00, 0xf4, 0x21, 0x00


	//----- nvinfo : EIATTR_KPARAM_INFO
	.align		4
.L_17:
        /*0038*/ 	.byte	0x04, 0x17
        /*003a*/ 	.short	(.L_19 - .L_18)
.L_18:
        /*003c*/ 	.word	0x00000000
        /*0040*/ 	.short	0x0003
        /*0042*/ 	.short	0x0018
        /*0044*/ 	.byte	0x00, 0xf4, 0x21, 0x00


	//----- nvinfo : EIATTR_KPARAM_INFO
	.align		4
.L_19:
        /*0048*/ 	.byte	0x04, 0x17
        /*004a*/ 	.short	(.L_21 - .L_20)
.L_20:
        /*004c*/ 	.word	0x00000000
        /*0050*/ 	.short	0x0002
        /*0052*/ 	.short	0x0010
        /*0054*/ 	.byte	0x00, 0xf4, 0x21, 0x00


	//----- nvinfo : EIATTR_KPARAM_INFO
	.align		4
.L_21:
        /*0058*/ 	.byte	0x04, 0x17
        /*005a*/ 	.short	(.L_23 - .L_22)
.L_22:
        /*005c*/ 	.word	0x00000000
        /*0060*/ 	.short	0x0001
        /*0062*/ 	.short	0x0008
        /*0064*/ 	.byte	0x00, 0xf4, 0x21, 0x00


	//----- nvinfo : EIATTR_KPARAM_INFO
	.align		4
.L_23:
        /*0068*/ 	.byte	0x04, 0x17
        /*006a*/ 	.short	(.L_25 - .L_24)
.L_24:
        /*006c*/ 	.word	0x00000000
        /*0070*/ 	.short	0x0000
        /*0072*/ 	.short	0x0000
        /*0074*/ 	.byte	0x00, 0xf4, 0x21, 0x00


	//----- nvinfo : EIATTR_SPARSE_MMA_MASK
	.align		4
.L_25:
        /*0078*/ 	.byte	0x03, 0x50
        /*007a*/ 	.short	0x0000


	//----- nvinfo : EIATTR_MAXREG_COUNT
	.align		4
        /*007c*/ 	.byte	0x03, 0x1b
        /*007e*/ 	.short	0x00ff


	//----- nvinfo : EIATTR_EXIT_INSTR_OFFSETS
	.align		4
        /*0080*/ 	.byte	0x04, 0x1c
        /*0082*/ 	.short	(.L_27 - .L_26)


	//   ....[0]....
.L_26:
        /*0084*/ 	.word	0x000002b0


	//----- nvinfo : EIATTR_REQNTID
	.align		4
.L_27:
        /*0088*/ 	.byte	0x04, 0x10
        /*008a*/ 	.short	(.L_29 - .L_28)
.L_28:
        /*008c*/ 	.word	0x00000080
        /*0090*/ 	.word	0x00000001
        /*0094*/ 	.word	0x00000001


	//----- nvinfo : EIATTR_CBANK_PARAM_SIZE
	.align		4
.L_29:
        /*0098*/ 	.byte	0x03, 0x19
        /*009a*/ 	.short	0x0034


	//----- nvinfo : EIATTR_PARAM_CBANK
	.align		4
        /*009c*/ 	.byte	0x04, 0x0a
        /*009e*/ 	.short	(.L_31 - .L_30)
	.align		4
.L_30:
        /*00a0*/ 	.word	index@(.nv.constant0.triton_poi_fused__native_batch_norm_legit_no_training_7)
        /*00a4*/ 	.short	0x0210
        /*00a6*/ 	.short	0x0034


	//----- nvinfo : EIATTR_SW_WAR
	.align		4
.L_31:
        /*00a8*/ 	.byte	0x04, 0x36
        /*00aa*/ 	.short	(.L_33 - .L_32)
.L_32:
        /*00ac*/ 	.word	0x00000008
.L_33:


//--------------------- .nv.callgraph             --------------------------
	.section	.nv.callgraph,"",@"SHT_CUDA_CALLGRAPH"
	.align	4
	.sectionentsize	8
	.align		4
        /*0000*/ 	.word	0x00000000
	.align		4
        /*0004*/ 	.word	0xffffffff
	.align		4
        /*0008*/ 	.word	0x00000000
	.align		4
        /*000c*/ 	.word	0xfffffffe
	.align		4
        /*0010*/ 	.word	0x00000000
	.align		4
        /*0014*/ 	.word	0xfffffffd
	.align		4
        /*0018*/ 	.word	0x00000000
	.align		4
        /*001c*/ 	.word	0xfffffffc


//--------------------- .nv.constant4             --------------------------
	.section	.nv.constant4,"a",@progbits
	.align	8
	.align		8
.nv.constant4:
        /*0000*/ 	.dword	_$_str
	.align		8
        /*0008*/ 	.dword	_$_str_$_2


//--------------------- .text.triton_poi_fused__native_batch_norm_legit_no_training_7 --------------------------
	.section	.text.triton_poi_fused__native_batch_norm_legit_no_training_7,"ax",@progbits
	.align	128
        .global         triton_poi_fused__native_batch_norm_legit_no_training_7
        .type           triton_poi_fused__native_batch_norm_legit_no_training_7,@function
        .size           triton_poi_fused__native_batch_norm_legit_no_training_7,(.L_x_1 - triton_poi_fused__native_batch_norm_legit_no_training_7)
        .other          triton_poi_fused__native_batch_norm_legit_no_training_7,@"STO_CUDA_ENTRY STV_DEFAULT"
triton_poi_fused__native_batch_norm_legit_no_training_7:
.text.triton_poi_fused__native_batch_norm_legit_no_training_7:
[----:B------:R-:W-:Y:S01]  /*0000*/  LDC R1, c[0x0][0x28] ;  /* 0x00000a00ff017b82 */ /* 0x000fe20000000800 */
[----:B------:R-:W1:Y:S07]  /*0010*/  S2R R0, SR_TID.X ;  /* 0x0000000000007919 */ /* 0x000e6e0000002100 */
[----:B------:R-:W2:Y:S01]  /*0020*/  LDC.64 R6, c[0x0][0x220] ;  /* 0x00008800ff067b82 */ /* 0x000ea20000000a00 */
[----:B------:R-:W-:Y:S01]  /*0030*/  ULDC.64 UR4, c[0x0][0x208] ;  /* 0x0000820000047ab9 */ /* 0x000fe20000000a00 */
[----:B------:R-:W3:Y:S06]  /*0040*/  S2R R3, SR_CTAID.X ;  /* 0x0000000000037919 */ /* 0x000eec0000002500 */
[----:B------:R-:W4:Y:S08]  /*0050*/  LDC.64 R4, c[0x0][0x218] ;  /* 0x00008600ff047b82 */ /* 0x000f300000000a00 */
[----:B------:R-:W5:Y:S08]  /*0060*/  LDC.64 R8, c[0x0][0x228] ;  /* 0x00008a00ff087b82 */ /* 0x000f700000000a00 */
[----:B------:R-:W5:Y:S01]  /*0070*/  LDC.64 R10, c[0x0][0x230] ;  /* 0x00008c00ff0a7b82 */ /* 0x000f620000000a00 */
[----:B-1----:R-:W-:-:S02]  /*0080*/  LOP3.LUT R0, R0, 0x7f, RZ, 0xc0, !PT ;  /* 0x0000007f00007812 */ /* 0x002fc400078ec0ff */
[----:B---3--:R-:W-:Y:S02]  /*0090*/  SHF.R.S32.HI R2, RZ, 0x18, R3 ;  /* 0x00000018ff027819 */ /* 0x008fe40000011403 */
[----:B------:R-:W-:Y:S02]  /*00a0*/  LEA R0, R3, R0, 0x7 ;  /* 0x0000000003007211 */ /* 0x000fe400078e38ff */
[----:B------:R-:W-:-:S04]  /*00b0*/  SGXT R3, R2, 0x1 ;  /* 0x000000010203781a */ /* 0x000fc80000000200 */
[----:B------:R-:W-:-:S04]  /*00c0*/  LEA.HI R3, R3, R0, RZ, 0x4 ;  /* 0x0000000003037211 */ /* 0x000fc800078f20ff */
[----:B------:R-:W-:-:S04]  /*00d0*/  LOP3.LUT R3, R3, 0xfffffff0, RZ, 0xc0, !PT ;  /* 0xfffffff003037812 */ /* 0x000fc800078ec0ff */
[----:B------:R-:W-:Y:S02]  /*00e0*/  IADD3 R13, R0, -R3, RZ ;  /* 0x80000003000d7210 */ /* 0x000fe40007ffe0ff */
[----:B------:R-:W1:Y:S03]  /*00f0*/  LDC.64 R2, c[0x0][0x210] ;  /* 0x00008400ff027b82 */ /* 0x000e660000000a00 */
[----:B--2---:R-:W-:-:S06]  /*0100*/  IMAD.WIDE R6, R13, 0x4, R6 ;  /* 0x000000040d067825 */ /* 0x004fcc00078e0206 */
[----:B------:R-:W2:Y:S01]  /*0110*/  LDG.E.EL R6, desc[UR4][R6.64] ;  /* 0x0000000406067981 */ /* 0x000ea2000c2e1900 */
[----:B----4-:R-:W-:-:S04]  /*0120*/  IMAD.WIDE R4, R13, 0x4, R4 ;  /* 0x000000040d047825 */ /* 0x010fc800078e0204 */
[C---:B-----5:R-:W-:Y:S02]  /*0130*/  IMAD.WIDE R8, R13.reuse, 0x4, R8 ;  /* 0x000000040d087825 */ /* 0x060fe400078e0208 */
[----:B------:R3:W4:Y:S02]  /*0140*/  LDG.E.EL R5, desc[UR4][R4.64] ;  /* 0x0000000404057981 */ /* 0x000724000c2e1900 */
[----:B0-----:R-:W-:Y:S02]  /*0150*/  IMAD.WIDE R10, R13, 0x4, R10 ;  /* 0x000000040d0a7825 */ /* 0x001fe400078e020a */
[----:B------:R-:W5:Y:S02]  /*0160*/  LDG.E.EL R8, desc[UR4][R8.64] ;  /* 0x0000000408087981 */ /* 0x000f64000c2e1900 */
[C---:B-1----:R-:W-:Y:S02]  /*0170*/  IMAD.WIDE R2, R0.reuse, 0x4, R2 ;  /* 0x0000000400027825 */ /* 0x042fe400078e0202 */
[----:B------:R-:W5:Y:S04]  /*0180*/  LDG.E.EL R11, desc[UR4][R10.64] ;  /* 0x000000040a0b7981 */ /* 0x000f68000c2e1900 */
[----:B------:R0:W4:Y:S01]  /*0190*/  LDG.E R12, desc[UR4][R2.64] ;  /* 0x00000004020c7981 */ /* 0x000122000c1e1900 */
[----:B---3--:R-:W-:Y:S01]  /*01a0*/  HFMA2.MMA R4, -RZ, RZ, 1.625, 0 ;  /* 0x3e800000ff047435 */ /* 0x008fe200000001ff */
[----:B0-----:R-:W0:Y:S02]  /*01b0*/  LDC.64 R2, c[0x0][0x238] ;  /* 0x00008e00ff027b82 */ /* 0x001e240000000a00 */
[----:B0-----:R-:W-:-:S04]  /*01c0*/  IMAD.WIDE R2, R0, 0x4, R2 ;  /* 0x0000000400027825 */ /* 0x001fc800078e0202 */
[----:B--2---:R-:W-:-:S04]  /*01d0*/  FADD R6, R6, 9.9999997473787516356e-06 ;  /* 0x3727c5ac06067421 */ /* 0x004fc80000000000 */
[----:B------:R-:W0:Y:S02]  /*01e0*/  MUFU.SQRT R7, R6 ;  /* 0x0000000600077308 */ /* 0x000e240000002000 */
[C---:B0-----:R-:W-:Y:S02]  /*01f0*/  FSETP.GT.AND P0, PT, R7.reuse, 8.50705917302346158658e+37, PT ;  /* 0x7e8000000700780b */ /* 0x041fe40003f04000 */
[----:B------:R-:W-:-:S11]  /*0200*/  FSETP.GEU.AND P1, PT, R7, 1.175494350822287508e-38, PT ;  /* 0x008000000700780b */ /* 0x000fd60003f2e000 */
[----:B------:R-:W-:-:S04]  /*0210*/  @P0 FMUL R7, R7, 0.25 ;  /* 0x3e80000007070820 */ /* 0x000fc80000400000 */
[----:B------:R-:W-:-:S06]  /*0220*/  @!P1 FMUL R7, R7, 16777216 ;  /* 0x4b80000007079820 */ /* 0x000fcc0000400000 */
[----:B------:R-:W0:Y:S01]  /*0230*/  MUFU.RCP R7, R7 ;  /* 0x0000000700077308 */ /* 0x000e220000001000 */
[----:B------:R-:W-:Y:S01]  /*0240*/  FSEL R4, R4, 1, P0 ;  /* 0x3f80000004047808 */ /* 0x000fe20000000000 */
[----:B----4-:R-:W-:-:S04]  /*0250*/  FADD R5, R12, -R5 ;  /* 0x800000050c057221 */ /* 0x010fc80000000000 */
[----:B------:R-:W-:-:S04]  /*0260*/  @!P1 FMUL R4, R4, 16777216 ;  /* 0x4b80000004049820 */ /* 0x000fc80000400000 */
[----:B0-----:R-:W-:-:S04]  /*0270*/  FMUL R4, R7, R4 ;  /* 0x0000000407047220 */ /* 0x001fc80000400000 */
[----:B------:R-:W-:-:S04]  /*0280*/  FMUL R4, R5, R4 ;  /* 0x0000000405047220 */ /* 0x000fc80000400000 */
[----:B-----5:R-:W-:-:S05]  /*0290*/  FFMA R11, R8, R4, R11 ;  /* 0x00000004080b7223 */ /* 0x020fca000000000b */
[----:B------:R-:W-:Y:S01]  /*02a0*/  STG.E desc[UR4][R2.64], R11 ;  /* 0x0000000b02007986 */ /* 0x000fe2000c101904 */
[----:B------:R-:W-:Y:S05]  /*02b0*/  EXIT ;  /* 0x000000000000794d */ /* 0x000fea0003800000 */
.L_x_0:
[----:B------:R-:W-:-:S00]  /*02c0*/  BRA `(.L_x_0) ;  /* 0xfffffffc00fc7947 */ /* 0x000fc0000383ffff */
[----:B------:R-:W-:-:S00]  /*02d0*/  NOP ;  /* 0x0000000000007918 */ /* 0x000fc00000000000 */
        /* <DEDUP_REMOVED lines=10> */
.L_x_1:


//--------------------- .nv.global.init           --------------------------
	.section	.nv.global.init,"aw",@progbits
.nv.global.init:
	.type		_$_str,@object
	.size		_$_str,(_$_str_$_2 - _$_str)
_$_str:
        /*0000*/ 	.byte	0x5f, 0x5f, 0x43, 0x55, 0x44, 0x41, 0x5f, 0x46, 0x54, 0x5a, 0x00
	.type		_$_str_$_2,@object
	.size		_$_str_$_2,(.L_1 - _$_str_$_2)
_$_str_$_2:
        /*000b*/ 	.byte	0x5f, 0x5f, 0x43, 0x55, 0x44, 0x41, 0x5f, 0x50, 0x52, 0x45, 0x43, 0x5f, 0x53, 0x51, 0x52, 0x54
        /*001b*/ 	.byte	0x00
.L_1:


//--------------------- .nv.constant0.triton_poi_fused__native_batch_norm_legit_no_training_7 --------------------------
	.section	.nv.constant0.triton_poi_fused__native_batch_norm_legit_no_training_7,"a",@progbits
	.sectionflags	@""
	.align	4
.nv.constant0.triton_poi_fused__native_batch_norm_legit_no_training_7:
	.zero		580
